//
// Generated by NVIDIA NVVM Compiler
//
// Compiler Build ID: CL-36424714
// Cuda compilation tools, release 13.0, V13.0.88
// Based on NVVM 20.0.0
//

.version 9.0
.target sm_100
.address_size 64

	// .globl	_Z10testKernelP5point

.visible .entry _Z10testKernelP5point(
	.param .u64 .ptr .align 1 _Z10testKernelP5point_param_0
)
{
	.reg .b32 	%r<7>;
	.reg .b64 	%rd<5>;

	ld.param.u64 	%rd1, [_Z10testKernelP5point_param_0];
	cvta.to.global.u64 	%rd2, %rd1;
	mov.u32 	%r1, %ctaid.x;
	mov.u32 	%r2, %ntid.x;
	mov.u32 	%r3, %tid.x;
	mad.lo.s32 	%r4, %r1, %r2, %r3;
	mul.wide.s32 	%rd3, %r4, 8;
	add.s64 	%rd4, %rd2, %rd3;
	mov.b32 	%r5, 1066192077;
	st.global.u32 	[%rd4], %r5;
	mov.b32 	%r6, 1074580685;
	st.global.u32 	[%rd4+4], %r6;
	ret;

}


// ===== COMPILED SASS (sm_100) =====

	.target	sm_100

	.elftype	@"ET_EXEC"


//--------------------- .note.nv.tkinfo           --------------------------
	.section	.note.nv.tkinfo,"",@"SHT_NOTE"
	.sectionflags	@"SHF_NOTE_NV_TKINFO"
	.tkinfo
        /*0018*/ 	.word	0x00000002
        /*0030*/ 	.string	""
        /*0030*/ 	.string	"ptxas"
        /*0030*/ 	.string	"Cuda compilation tools, release 13.0, V13.0.88"
        /*0030*/ 	.string	"Build cuda_13.0.r13.0/compiler.36424714_0"
        /*0030*/ 	.string	"-arch sm_100 -m 64 "



//--------------------- .note.nv.cuinfo           --------------------------
	.section	.note.nv.cuinfo,"",@"SHT_NOTE"
	.sectionflags	@"SHF_NOTE_NV_CUINFO"
        /*0018*/ 	.short	0x0002
        /*001a*/ 	.short	0x0064
        /*001c*/ 	.short	0x0082
	.zero		2


//--------------------- .nv.info                  --------------------------
	.section	.nv.info,"",@"SHT_CUDA_INFO"
	.align	4


	//----- nvinfo : EIATTR_REGCOUNT
	.align		4
        /*0000*/ 	.byte	0x04, 0x2f
        /*0002*/ 	.short	(.L_1 - .L_0)
	.align		4
.L_0:
        /*0004*/ 	.word	index@(_Z10testKernelP5point)
        /*0008*/ 	.word	0x0000000a


	//----- nvinfo : EIATTR_FRAME_SIZE
	.align		4
.L_1:
        /*000c*/ 	.byte	0x04, 0x11
        /*000e*/ 	.short	(.L_3 - .L_2)
	.align		4
.L_2:
        /*0010*/ 	.word	index@(_Z10testKernelP5point)
        /*0014*/ 	.word	0x00000000


	//----- nvinfo : EIATTR_MIN_STACK_SIZE
	.align		4
.L_3:
        /*0018*/ 	.byte	0x04, 0x12
        /*001a*/ 	.short	(.L_5 - .L_4)
	.align		4
.L_4:
        /*001c*/ 	.word	index@(_Z10testKernelP5point)
        /*0020*/ 	.word	0x00000000
.L_5:


//--------------------- .nv.compat                --------------------------
	.section	.nv.compat,"",@"SHT_CUDA_COMPAT_INFO"
	.align	4
        /*0000*/ 	.byte	0x02, 0x09, 0x00, 0x00, 0x02, 0x02, 0x01, 0x00, 0x02, 0x05, 0x05, 0x00, 0x03, 0x07, 0x01, 0x01
        /*0010*/ 	.byte	0x02, 0x03, 0x00, 0x00, 0x02, 0x06, 0x01, 0x00, 0x04, 0x0b, 0x08, 0x00, 0x09, 0x00, 0x00, 0x00
        /*0020*/ 	.byte	0x00, 0x00, 0x00, 0x00


//--------------------- .nv.info._Z10testKernelP5point --------------------------
	.section	.nv.info._Z10testKernelP5point,"",@"SHT_CUDA_INFO"
	.sectionflags	@""
	.align	4


	//----- nvinfo : EIATTR_CUDA_API_VERSION
	.align		4
        /*0000*/ 	.byte	0x04, 0x37
        /*0002*/ 	.short	(.L_7 - .L_6)
.L_6:
        /*0004*/ 	.word	0x00000082


	//----- nvinfo : EIATTR_KPARAM_INFO
	.align		4
.L_7:
        /*0008*/ 	.byte	0x04, 0x17
        /*000a*/ 	.short	(.L_9 - .L_8)
.L_8:
        /*000c*/ 	.word	0x00000000
        /*0010*/ 	.short	0x0000
        /*0012*/ 	.short	0x0000
        /*0014*/ 	.byte	0x00, 0xf5, 0x21, 0x00


	//----- nvinfo : EIATTR_SPARSE_MMA_MASK
	.align		4
.L_9:
        /*0018*/ 	.byte	0x03, 0x50
        /*001a*/ 	.short	0x0000


	//----- nvinfo : EIATTR_MAXREG_COUNT
	.align		4
        /*001c*/ 	.byte	0x03, 0x1b
        /*001e*/ 	.short	0x00ff


	//----- nvinfo : EIATTR_MERCURY_ISA_VERSION
	.align		4
        /*0020*/ 	.byte	0x03, 0x5f
        /*0022*/ 	.short	0x0101


	//----- nvinfo : EIATTR_VRC_CTA_INIT_COUNT
	.align		4
        /*0024*/ 	.byte	0x02, 0x4a
	.zero		1
	.zero		1


	//----- nvinfo : EIATTR_EXIT_INSTR_OFFSETS
	.align		4
        /*0028*/ 	.byte	0x04, 0x1c
        /*002a*/ 	.short	(.L_11 - .L_10)


	//   ....[0]....
.L_10:
        /*002c*/ 	.word	0x000000c0


	//----- nvinfo : EIATTR_CBANK_PARAM_SIZE
	.align		4
.L_11:
        /*0030*/ 	.byte	0x03, 0x19
        /*0032*/ 	.short	0x0008


	//----- nvinfo : EIATTR_PARAM_CBANK
	.align		4
        /*0034*/ 	.byte	0x04, 0x0a
        /*0036*/ 	.short	(.L_13 - .L_12)
	.align		4
.L_12:
        /*0038*/ 	.word	index@(.nv.constant0._Z10testKernelP5point)
        /*003c*/ 	.short	0x0380
        /*003e*/ 	.short	0x0008


	//----- nvinfo : EIATTR_SW_WAR
	.align		4
.L_13:
        /*0040*/ 	.byte	0x04, 0x36
        /*0042*/ 	.short	(.L_15 - .L_14)
.L_14:
        /*0044*/ 	.word	0x00000008
.L_15:


//--------------------- .nv.callgraph             --------------------------
	.section	.nv.callgraph,"",@"SHT_CUDA_CALLGRAPH"
	.align	4
	.sectionentsize	8
	.align		4
        /*0000*/ 	.word	0x00000000
	.align		4
        /*0004*/ 	.word	0xffffffff
	.align		4
        /*0008*/ 	.word	0x00000000
	.align		4
        /*000c*/ 	.word	0xfffffffe
	.align		4
        /*0010*/ 	.word	0x00000000
	.align		4
        /*0014*/ 	.word	0xfffffffd
	.align		4
        /*0018*/ 	.word	0x00000000
	.align		4
        /*001c*/ 	.word	0xfffffffc


//--------------------- .text._Z10testKernelP5point --------------------------
	.section	.text._Z10testKernelP5point,"ax",@progbits
	.align	128
        .global         _Z10testKernelP5point
        .type           _Z10testKernelP5point,@function
        .size           _Z10testKernelP5point,(.L_x_1 - _Z10testKernelP5point)
        .other          _Z10testKernelP5point,@"STO_CUDA_ENTRY STV_DEFAULT"
_Z10testKernelP5point:
.text._Z10testKernelP5point:
[----:B------:R-:W-:Y:S01]  /*0000*/  LDC R1, c[0x0][0x37c] ;  /* 0x0000df00ff017b82 */ /* 0x000fe20000000800 */
[----:B------:R-:W0:Y:S07]  /*0010*/  S2R R0, SR_TID.X ;  /* 0x0000000000007919 */ /* 0x000e2e0000002100 */
[----:B------:R-:W0:Y:S01]  /*0020*/  S2UR UR6, SR_CTAID.X ;  /* 0x00000000000679c3 */ /* 0x000e220000002500 */
[----:B------:R-:W1:Y:S01]  /*0030*/  LDCU.64 UR4, c[0x0][0x358] ;  /* 0x00006b00ff0477ac */ /* 0x000e620008000a00 */
[----:B------:R-:W-:-:S06]  /*0040*/  HFMA2 R7, -RZ, RZ, 1.88671875, -19.203125 ;  /* 0x3f8ccccdff077431 */ /* 0x000fcc00000001ff */
[----:B------:R-:W0:Y:S08]  /*0050*/  LDC R5, c[0x0][0x360] ;  /* 0x0000d800ff057b82 */ /* 0x000e300000000800 */
[----:B------:R-:W2:Y:S01]  /*0060*/  LDC.64 R2, c[0x0][0x380] ;  /* 0x0000e000ff027b82 */ /* 0x000ea20000000a00 */
[----:B0-----:R-:W-:-:S04]  /*0070*/  IMAD R5, R5, UR6, R0 ;  /* 0x0000000605057c24 */ /* 0x001fc8000f8e0200 */
[----:B--2---:R-:W-:Y:S01]  /*0080*/  IMAD.WIDE R2, R5, 0x8, R2 ;  /* 0x0000000805027825 */ /* 0x004fe200078e0202 */
[----:B------:R-:W-:-:S04]  /*0090*/  MOV R5, 0x400ccccd ;  /* 0x400ccccd00057802 */ /* 0x000fc80000000f00 */
[----:B-1----:R-:W-:Y:S04]  /*00a0*/  STG.E desc[UR4][R2.64], R7 ;  /* 0x0000000702007986 */ /* 0x002fe8000c101904 */
[----:B------:R-:W-:Y:S01]  /*00b0*/  STG.E desc[UR4][R2.64+0x4], R5 ;  /* 0x0000040502007986 */ /* 0x000fe2000c101904 */
[----:B------:R-:W-:Y:S05]  /*00c0*/  EXIT ;  /* 0x000000000000794d */ /* 0x000fea0003800000 */
.L_x_0:
[----:B------:R-:W-:-:S00]  /*00d0*/  BRA `(.L_x_0) ;  /* 0xfffffffc00fc7947 */ /* 0x000fc0000383ffff */
[----:B------:R-:W-:-:S00]  /*00e0*/  NOP ;  /* 0x0000000000007918 */ /* 0x000fc00000000000 */
        /* <DEDUP_REMOVED lines=9> */
.L_x_1:


//--------------------- .nv.shared.reserved.0     --------------------------
	.section	.nv.shared.reserved.0,"aw",@nobits
	.weak		__nv_reservedSMEM_offset_0_alias
	.size		__nv_reservedSMEM_offset_0_alias, 0, 64
	.other		__nv_reservedSMEM_offset_0_alias,@"STO_CUDA_RESERVED_SHARED STV_DEFAULT"
__nv_reservedSMEM_offset_0_alias:
	.zero		0
	.zero		64


//--------------------- .nv.constant0._Z10testKernelP5point --------------------------
	.section	.nv.constant0._Z10testKernelP5point,"a",@progbits
	.sectionflags	@""
	.align	4
.nv.constant0._Z10testKernelP5point:
	.zero		904


//--------------------- SYMBOLS --------------------------

	.type		.nv.reservedSmem.offset0,@object
	.size		.nv.reservedSmem.offset0,0x4
